	.headerflags	@"EF_CUDA_TEXMODE_UNIFIED EF_CUDA_64BIT_ADDRESS EF_CUDA_ACCELERATORS EF_CUDA_SM90 EF_CUDA_VIRTUAL_SM(EF_CUDA_SM90)"
	.elftype	@"ET_EXEC"


//--------------------- .nv.info                  --------------------------
	.section	.nv.info,"",@"SHT_CUDA_INFO"
	.align	4


	//----- nvinfo : EIATTR_REGCOUNT
	.align		4
        /*0000*/ 	.byte	0x04, 0x2f
        /*0002*/ 	.short	(.L_1 - .L_0)
	.align		4
.L_0:
        /*0004*/ 	.word	index@(triton_poi_fused_add_mul_silu_4)
        /*0008*/ 	.word	0x00000020


	//----- nvinfo : EIATTR_MIN_STACK_SIZE
	.align		4
.L_1:
        /*000c*/ 	.byte	0x04, 0x12
        /*000e*/ 	.short	(.L_3 - .L_2)
	.align		4
.L_2:
        /*0010*/ 	.word	index@(triton_poi_fused_add_mul_silu_4)
        /*0014*/ 	.word	0x00000000


	//----- nvinfo : EIATTR_FRAME_SIZE
	.align		4
.L_3:
        /*0018*/ 	.byte	0x04, 0x11
        /*001a*/ 	.short	(.L_5 - .L_4)
	.align		4
.L_4:
        /*001c*/ 	.word	index@(triton_poi_fused_add_mul_silu_4)
        /*0020*/ 	.word	0x00000000


	//----- nvinfo : EIATTR_MIN_STACK_SIZE
	.align		4
.L_5:
        /*0024*/ 	.byte	0x04, 0x12
        /*0026*/ 	.short	(.L_7 - .L_6)
	.align		4
.L_6:
        /*0028*/ 	.word	index@(triton_poi_fused_add_mul_silu_4)
        /*002c*/ 	.word	0x00000000
.L_7:


//--------------------- .nv.info.triton_poi_fused_add_mul_silu_4 --------------------------
	.section	.nv.info.triton_poi_fused_add_mul_silu_4,"",@"SHT_CUDA_INFO"
	.sectionflags	@""
	.align	4


	//----- nvinfo : EIATTR_CUDA_API_VERSION
	.align		4
        /*0000*/ 	.byte	0x04, 0x37
        /*0002*/ 	.short	(.L_9 - .L_8)
.L_8:
        /*0004*/ 	.word	0x0000007c


	//----- nvinfo : EIATTR_KPARAM_INFO
	.align		4
.L_9:
        /*0008*/ 	.byte	0x04, 0x17
        /*000a*/ 	.short	(.L_11 - .L_10)
.L_10:
        /*000c*/ 	.word	0x00000000
        /*0010*/ 	.short	0x0006
        /*0012*/ 	.short	0x0030
        /*0014*/ 	.byte	0x00, 0xf0, 0x11, 0x00


	//----- nvinfo : EIATTR_KPARAM_INFO
	.align		4
.L_11:
        /*0018*/ 	.byte	0x04, 0x17
        /*001a*/ 	.short	(.L_13 - .L_12)
.L_12:
        /*001c*/ 	.word	0x00000000
        /*0020*/ 	.short	0x0005
        /*0022*/ 	.short	0x0028
        /*0024*/ 	.byte	0x00, 0xf4, 0x21, 0x00


	//----- nvinfo : EIATTR_KPARAM_INFO
	.align		4
.L_13:
        /*0028*/ 	.byte	0x04, 0x17
        /*002a*/ 	.short	(.L_15 - .L_14)
.L_14:
        /*002c*/ 	.word	0x00000000
        /*0030*/ 	.short	0x0004
        /*0032*/ 	.short	0x0020
        /*0034*/ 	.byte	0x00, 0xf4, 0x21, 0x00


	//----- nvinfo : EIATTR_KPARAM_INFO
	.align		4
.L_15:
        /*0038*/ 	.byte	0x04, 0x17
        /*003a*/ 	.short	(.L_17 - .L_16)
.L_16:
        /*003c*/ 	.word	0x00000000
        /*0040*/ 	.short	0x0003
        /*0042*/ 	.short	0x0018
        /*0044*/ 	.byte	0x00, 0xf4, 0x21, 0x00


	//----- nvinfo : EIATTR_KPARAM_INFO
	.align		4
.L_17:
        /*0048*/ 	.byte	0x04, 0x17
        /*004a*/ 	.short	(.L_19 - .L_18)
.L_18:
        /*004c*/ 	.word	0x00000000
        /*0050*/ 	.short	0x0002
        /*0052*/ 	.short	0x0010
        /*0054*/ 	.byte	0x00, 0xf4, 0x21, 0x00


	//----- nvinfo : EIATTR_KPARAM_INFO
	.align		4
.L_19:
        /*0058*/ 	.byte	0x04, 0x17
        /*005a*/ 	.short	(.L_21 - .L_20)
.L_20:
        /*005c*/ 	.word	0x00000000
        /*0060*/ 	.short	0x0001
        /*0062*/ 	.short	0x0008
        /*0064*/ 	.byte	0x00, 0xf4, 0x21, 0x00


	//----- nvinfo : EIATTR_KPARAM_INFO
	.align		4
.L_21:
        /*0068*/ 	.byte	0x04, 0x17
        /*006a*/ 	.short	(.L_23 - .L_22)
.L_22:
        /*006c*/ 	.word	0x00000000
        /*0070*/ 	.short	0x0000
        /*0072*/ 	.short	0x0000
        /*0074*/ 	.byte	0x00, 0xf4, 0x21, 0x00


	//----- nvinfo : EIATTR_SPARSE_MMA_MASK
	.align		4
.L_23:
        /*0078*/ 	.byte	0x03, 0x50
        /*007a*/ 	.short	0x0000


	//----- nvinfo : EIATTR_MAXREG_COUNT
	.align		4
        /*007c*/ 	.byte	0x03, 0x1b
        /*007e*/ 	.short	0x00ff


	//----- nvinfo : EIATTR_EXIT_INSTR_OFFSETS
	.align		4
        /*0080*/ 	.byte	0x04, 0x1c
        /*0082*/ 	.short	(.L_25 - .L_24)


	//   ....[0]....
.L_24:
        /*0084*/ 	.word	0x00000790


	//   ....[1]....
        /*0088*/ 	.word	0x000007b0


	//----- nvinfo : EIATTR_REQNTID
	.align		4
.L_25:
        /*008c*/ 	.byte	0x04, 0x10
        /*008e*/ 	.short	(.L_27 - .L_26)
.L_26:
        /*0090*/ 	.word	0x00000080
        /*0094*/ 	.word	0x00000001
        /*0098*/ 	.word	0x00000001


	//----- nvinfo : EIATTR_CBANK_PARAM_SIZE
	.align		4
.L_27:
        /*009c*/ 	.byte	0x03, 0x19
        /*009e*/ 	.short	0x0034


	//----- nvinfo : EIATTR_PARAM_CBANK
	.align		4
        /*00a0*/ 	.byte	0x04, 0x0a
        /*00a2*/ 	.short	(.L_29 - .L_28)
	.align		4
.L_28:
        /*00a4*/ 	.word	index@(.nv.constant0.triton_poi_fused_add_mul_silu_4)
        /*00a8*/ 	.short	0x0210
        /*00aa*/ 	.short	0x0034


	//----- nvinfo : EIATTR_SW_WAR
	.align		4
.L_29:
        /*00ac*/ 	.byte	0x04, 0x36
        /*00ae*/ 	.short	(.L_31 - .L_30)
.L_30:
        /*00b0*/ 	.word	0x00000008
.L_31:


//--------------------- .nv.callgraph             --------------------------
	.section	.nv.callgraph,"",@"SHT_CUDA_CALLGRAPH"
	.align	4
	.sectionentsize	8
	.align		4
        /*0000*/ 	.word	0x00000000
	.align		4
        /*0004*/ 	.word	0xffffffff
	.align		4
        /*0008*/ 	.word	0x00000000
	.align		4
        /*000c*/ 	.word	0xfffffffe
	.align		4
        /*0010*/ 	.word	0x00000000
	.align		4
        /*0014*/ 	.word	0xfffffffd
	.align		4
        /*0018*/ 	.word	0x00000000
	.align		4
        /*001c*/ 	.word	0xfffffffc


//--------------------- .text.triton_poi_fused_add_mul_silu_4 --------------------------
	.section	.text.triton_poi_fused_add_mul_silu_4,"ax",@progbits
	.align	128
        .global         triton_poi_fused_add_mul_silu_4
        .type           triton_poi_fused_add_mul_silu_4,@function
        .size           triton_poi_fused_add_mul_silu_4,(.L_x_1 - triton_poi_fused_add_mul_silu_4)
        .other          triton_poi_fused_add_mul_silu_4,@"STO_CUDA_ENTRY STV_DEFAULT"
triton_poi_fused_add_mul_silu_4:
.text.triton_poi_fused_add_mul_silu_4:
[----:B------:R-:W0:Y:S01]  /*0000*/  LDC R1, c[0x0][0x28] ;  /* 0x00000a00ff017b82 */ /* 0x000e220000000800 */
[----:B------:R-:W1:Y:S07]  /*0010*/  S2R R0, SR_TID.X ;  /* 0x0000000000007919 */ /* 0x000e6e0000002100 */
[----:B------:R-:W2:Y:S01]  /*0020*/  LDC.64 R4, c[0x0][0x230] ;  /* 0x00008c00ff047b82 */ /* 0x000ea20000000a00 */
[----:B------:R-:W3:Y:S07]  /*0030*/  S2R R7, SR_CTAID.X ;  /* 0x0000000000077919 */ /* 0x000eee0000002500 */
[----:B------:R-:W4:Y:S01]  /*0040*/  LDC.64 R2, c[0x0][0x228] ;  /* 0x00008a00ff027b82 */ /* 0x000f220000000a00 */
[----:B------:R-:W-:Y:S01]  /*0050*/  CS2R R14, SRZ ;  /* 0x00000000000e7805 */ /* 0x000fe2000001ff00 */
[----:B------:R-:W-:-:S06]  /*0060*/  ULDC.64 UR4, c[0x0][0x208] ;  /* 0x0000820000047ab9 */ /* 0x000fcc0000000a00 */
[----:B------:R-:W5:Y:S08]  /*0070*/  LDC.64 R16, c[0x0][0x210] ;  /* 0x00008400ff107b82 */ /* 0x000f700000000a00 */
[----:B------:R-:W5:Y:S01]  /*0080*/  LDC.64 R12, c[0x0][0x220] ;  /* 0x00008800ff0c7b82 */ /* 0x000f620000000a00 */
[----:B-1----:R-:W-:-:S04]  /*0090*/  SHF.L.U32 R0, R0, 0x1, RZ ;  /* 0x0000000100007819 */ /* 0x002fc800000006ff */
[----:B------:R-:W-:-:S04]  /*00a0*/  LOP3.LUT R0, R0, 0xfe, RZ, 0xc0, !PT ;  /* 0x000000fe00007812 */ /* 0x000fc800078ec0ff */
[----:B---3--:R-:W-:Y:S02]  /*00b0*/  LEA R0, R7, R0, 0x8 ;  /* 0x0000000007007211 */ /* 0x008fe400078e40ff */
[----:B------:R-:W-:Y:S02]  /*00c0*/  CS2R R6, SRZ ;  /* 0x0000000000067805 */ /* 0x000fe4000001ff00 */
[----:B------:R-:W-:Y:S01]  /*00d0*/  SHF.R.S32.HI R11, RZ, 0x1f, R0 ;  /* 0x0000001fff0b7819 */ /* 0x000fe20000011400 */
[C---:B----4-:R-:W-:Y:S01]  /*00e0*/  IMAD.WIDE R2, R0.reuse, 0x4, R2 ;  /* 0x0000000400027825 */ /* 0x050fe200078e0202 */
[----:B------:R-:W-:Y:S02]  /*00f0*/  ISETP.GE.AND P0, PT, R0, 0x100, PT ;  /* 0x000001000000780c */ /* 0x000fe40003f06270 */
[----:B------:R-:W-:-:S04]  /*0100*/  LEA.HI R10, R11, R0, RZ, 0x4 ;  /* 0x000000000b0a7211 */ /* 0x000fc800078f20ff */
[----:B------:R-:W-:-:S05]  /*0110*/  SHF.R.S32.HI R9, RZ, 0x4, R10 ;  /* 0x00000004ff097819 */ /* 0x000fca000001140a */
[----:B--2---:R-:W-:Y:S02]  /*0120*/  IMAD.WIDE R4, R9, 0x4, R4 ;  /* 0x0000000409047825 */ /* 0x004fe400078e0204 */
[----:B------:R1:W2:Y:S01]  /*0130*/  @!P0 LDG.E.64 R6, desc[UR4][R2.64] ;  /* 0x0000000402068981 */ /* 0x0002a2000c1e1b00 */
[----:B------:R-:W3:Y:S03]  /*0140*/  LDC.64 R8, c[0x0][0x218] ;  /* 0x00008600ff087b82 */ /* 0x000ee60000000a00 */
[----:B------:R-:W4:Y:S04]  /*0150*/  @!P0 LDG.E.EL R15, desc[UR4][R4.64] ;  /* 0x00000004040f8981 */ /* 0x000f28000c2e1900 */
[----:B------:R5:W2:Y:S01]  /*0160*/  @!P0 LDG.E.EL R14, desc[UR4][R4.64] ;  /* 0x00000004040e8981 */ /* 0x000aa2000c2e1900 */
[----:B------:R-:W-:-:S02]  /*0170*/  LEA.HI R22, R11, R0, RZ, 0x6 ;  /* 0x000000000b167211 */ /* 0x000fc400078f30ff */
[----:B-1----:R-:W-:Y:S02]  /*0180*/  CS2R R2, SRZ ;  /* 0x0000000000027805 */ /* 0x002fe4000001ff00 */
[----:B------:R-:W-:Y:S02]  /*0190*/  LOP3.LUT R11, R10, 0xfffffff0, RZ, 0xc0, !PT ;  /* 0xfffffff00a0b7812 */ /* 0x000fe400078ec0ff */
[----:B------:R-:W-:Y:S02]  /*01a0*/  SHF.R.U32.HI R20, RZ, 0x6, R22 ;  /* 0x00000006ff147819 */ /* 0x000fe40000011616 */
[----:B------:R-:W-:Y:S02]  /*01b0*/  IADD3 R11, R0, -R11, RZ ;  /* 0x8000000b000b7210 */ /* 0x000fe40007ffe0ff */
[----:B-----5:R-:W-:-:S03]  /*01c0*/  CS2R R4, SRZ ;  /* 0x0000000000047805 */ /* 0x020fc6000001ff00 */
[----:B------:R-:W-:-:S05]  /*01d0*/  IMAD R21, R20, 0xc0, R11 ;  /* 0x000000c014157824 */ /* 0x000fca00078e020b */
[----:B------:R-:W-:Y:S01]  /*01e0*/  IADD3 R29, R21, 0x80, RZ ;  /* 0x00000080151d7810 */ /* 0x000fe20007ffe0ff */
[----:B---3--:R-:W-:-:S04]  /*01f0*/  IMAD.WIDE R26, R0, 0x4, R8 ;  /* 0x00000004001a7825 */ /* 0x008fc800078e0208 */
[----:B------:R-:W-:Y:S01]  /*0200*/  IMAD.WIDE R28, R29, 0x4, R16 ;  /* 0x000000041d1c7825 */ /* 0x000fe200078e0210 */
[----:B------:R1:W3:Y:S04]  /*0210*/  @!P0 LDG.E.64 R4, desc[UR4][R26.64] ;  /* 0x000000041a048981 */ /* 0x0002e8000c1e1b00 */
[----:B------:R5:W3:Y:S01]  /*0220*/  @!P0 LDG.E.EL.64 R2, desc[UR4][R28.64] ;  /* 0x000000041c028981 */ /* 0x000ae2000c2e1b00 */
[----:B------:R-:W-:Y:S01]  /*0230*/  IADD3 R19, R21, 0x90, RZ ;  /* 0x0000009015137810 */ /* 0x000fe20007ffe0ff */
[----:B0-----:R-:W-:Y:S01]  /*0240*/  IMAD.WIDE R24, R0, 0x4, R12 ;  /* 0x0000000400187825 */ /* 0x001fe200078e020c */
[----:B------:R-:W-:Y:S02]  /*0250*/  LOP3.LUT R13, R22, 0xffffffc0, RZ, 0xc0, !PT ;  /* 0xffffffc0160d7812 */ /* 0x000fe400078ec0ff */
[----:B------:R-:W-:-:S02]  /*0260*/  CS2R R8, SRZ ;  /* 0x0000000000087805 */ /* 0x000fc4000001ff00 */
[----:B------:R-:W-:Y:S02]  /*0270*/  CS2R R10, SRZ ;  /* 0x00000000000a7805 */ /* 0x000fe4000001ff00 */
[----:B------:R-:W-:Y:S01]  /*0280*/  IADD3 R23, R21, 0xa0, RZ ;  /* 0x000000a015177810 */ /* 0x000fe20007ffe0ff */
[--C-:B------:R-:W-:Y:S01]  /*0290*/  IMAD.WIDE R18, R19, 0x4, R16.reuse ;  /* 0x0000000413127825 */ /* 0x100fe200078e0210 */
[----:B-1----:R-:W-:Y:S02]  /*02a0*/  IADD3 R27, R0, -R13, RZ ;  /* 0x8000000d001b7210 */ /* 0x002fe40007ffe0ff */
[----:B------:R-:W-:Y:S02]  /*02b0*/  CS2R R12, SRZ ;  /* 0x00000000000c7805 */ /* 0x000fe4000001ff00 */
[----:B-----5:R-:W-:Y:S01]  /*02c0*/  IADD3 R29, R21, 0xb0, RZ ;  /* 0x000000b0151d7810 */ /* 0x020fe20007ffe0ff */
[----:B------:R-:W-:Y:S01]  /*02d0*/  IMAD.WIDE R22, R23, 0x4, R16 ;  /* 0x0000000417167825 */ /* 0x000fe200078e0210 */
[----:B------:R0:W5:Y:S03]  /*02e0*/  @!P0 LDG.E.EL.64 R8, desc[UR4][R18.64] ;  /* 0x0000000412088981 */ /* 0x000166000c2e1b00 */
[----:B------:R-:W-:Y:S01]  /*02f0*/  IMAD R27, R20, 0xc0, R27 ;  /* 0x000000c0141b7824 */ /* 0x000fe200078e021b */
[----:B------:R1:W5:Y:S01]  /*0300*/  @!P0 LDG.E.64 R10, desc[UR4][R24.64] ;  /* 0x00000004180a8981 */ /* 0x000362000c1e1b00 */
[----:B------:R-:W-:-:S03]  /*0310*/  CS2R R20, SRZ ;  /* 0x0000000000147805 */ /* 0x000fc6000001ff00 */
[----:B------:R2:W3:Y:S01]  /*0320*/  @!P0 LDG.E.EL.64 R12, desc[UR4][R22.64] ;  /* 0x00000004160c8981 */ /* 0x0004e2000c2e1b00 */
[----:B0-----:R-:W-:-:S04]  /*0330*/  IMAD.WIDE R18, R29, 0x4, R16 ;  /* 0x000000041d127825 */ /* 0x001fc800078e0210 */
[----:B-1----:R-:W-:Y:S01]  /*0340*/  IMAD.WIDE R24, R27, 0x4, R16 ;  /* 0x000000041b187825 */ /* 0x002fe200078e0210 */
[----:B------:R-:W-:Y:S01]  /*0350*/  CS2R R16, SRZ ;  /* 0x0000000000107805 */ /* 0x000fe2000001ff00 */
[----:B------:R-:W3:Y:S05]  /*0360*/  @!P0 LDG.E.EL.64 R20, desc[UR4][R18.64] ;  /* 0x0000000412148981 */ /* 0x000eea000c2e1b00 */
[----:B------:R0:W5:Y:S01]  /*0370*/  @!P0 LDG.E.64 R16, desc[UR4][R24.64] ;  /* 0x0000000418108981 */ /* 0x000162000c1e1b00 */
[----:B----4-:R-:W-:Y:S01]  /*0380*/  FADD R27, RZ, -R15 ;  /* 0x8000000fff1b7221 */ /* 0x010fe20000000000 */
[----:B--2---:R-:W-:-:S03]  /*0390*/  FADD R28, RZ, -R14 ;  /* 0x8000000eff1c7221 */ /* 0x004fc60000000000 */
[----:B------:R-:W-:Y:S01]  /*03a0*/  FMUL R27, R27, 1.4426950216293334961 ;  /* 0x3fb8aa3b1b1b7820 */ /* 0x000fe20000400000 */
[----:B------:R-:W-:Y:S01]  /*03b0*/  FMUL R28, R28, 1.4426950216293334961 ;  /* 0x3fb8aa3b1c1c7820 */ /* 0x000fe20000400000 */
[----:B------:R-:W-:-:S03]  /*03c0*/  FADD R22, RZ, -R7 ;  /* 0x80000007ff167221 */ /* 0x000fc60000000000 */
[----:B------:R-:W-:Y:S01]  /*03d0*/  FSETP.GEU.AND P4, PT, R27, -126, PT ;  /* 0xc2fc00001b00780b */ /* 0x000fe20003f8e000 */
[----:B------:R-:W-:Y:S01]  /*03e0*/  FADD R26, RZ, -R6 ;  /* 0x80000006ff1a7221 */ /* 0x000fe20000000000 */
[----:B------:R-:W-:Y:S01]  /*03f0*/  FSETP.GEU.AND P2, PT, R28, -126, PT ;  /* 0xc2fc00001c00780b */ /* 0x000fe20003f4e000 */
[----:B------:R-:W-:Y:S02]  /*0400*/  FMUL R22, R22, 1.4426950216293334961 ;  /* 0x3fb8aa3b16167820 */ /* 0x000fe40000400000 */
[----:B------:R-:W-:-:S03]  /*0410*/  FMUL R26, R26, 1.4426950216293334961 ;  /* 0x3fb8aa3b1a1a7820 */ /* 0x000fc60000400000 */
[----:B------:R-:W-:Y:S02]  /*0420*/  FSETP.GEU.AND P3, PT, R22, -126, PT ;  /* 0xc2fc00001600780b */ /* 0x000fe40003f6e000 */
[----:B------:R-:W-:-:S03]  /*0430*/  FSETP.GEU.AND P1, PT, R26, -126, PT ;  /* 0xc2fc00001a00780b */ /* 0x000fc60003f2e000 */
[----:B------:R-:W-:Y:S02]  /*0440*/  @!P4 FMUL R27, R27, 0.5 ;  /* 0x3f0000001b1bc820 */ /* 0x000fe40000400000 */
[----:B------:R-:W-:Y:S02]  /*0450*/  @!P2 FMUL R28, R28, 0.5 ;  /* 0x3f0000001c1ca820 */ /* 0x000fe40000400000 */
[----:B------:R-:W1:Y:S08]  /*0460*/  MUFU.EX2 R23, R27 ;  /* 0x0000001b00177308 */ /* 0x000e700000000800 */
[----:B0-----:R-:W0:Y:S01]  /*0470*/  MUFU.EX2 R24, R28 ;  /* 0x0000001c00187308 */ /* 0x001e220000000800 */
[----:B------:R-:W-:Y:S01]  /*0480*/  @!P3 FMUL R22, R22, 0.5 ;  /* 0x3f0000001616b820 */ /* 0x000fe20000400000 */
[----:B------:R-:W-:-:S06]  /*0490*/  @!P1 FMUL R26, R26, 0.5 ;  /* 0x3f0000001a1a9820 */ /* 0x000fcc0000400000 */
[----:B------:R-:W2:Y:S01]  /*04a0*/  MUFU.EX2 R19, R22 ;  /* 0x0000001600137308 */ /* 0x000ea20000000800 */
[----:B-1----:R-:W-:-:S07]  /*04b0*/  @!P4 FMUL R23, R23, R23 ;  /* 0x000000171717c220 */ /* 0x002fce0000400000 */
[----:B------:R1:W4:Y:S01]  /*04c0*/  MUFU.EX2 R18, R26 ;  /* 0x0000001a00127308 */ /* 0x0003220000000800 */
[----:B0-----:R-:W-:-:S04]  /*04d0*/  @!P2 FMUL R24, R24, R24 ;  /* 0x000000181818a220 */ /* 0x001fc80000400000 */
[----:B------:R-:W-:Y:S01]  /*04e0*/  FADD R24, R24, 1 ;  /* 0x3f80000018187421 */ /* 0x000fe20000000000 */
[----:B-1----:R-:W-:Y:S01]  /*04f0*/  FADD R26, R23, 1 ;  /* 0x3f800000171a7421 */ /* 0x002fe20000000000 */
[----:B--2---:R-:W-:-:S03]  /*0500*/  @!P3 FMUL R19, R19, R19 ;  /* 0x000000131313b220 */ /* 0x004fc60000400000 */
[----:B------:R-:W-:Y:S02]  /*0510*/  FSETP.GT.AND P4, PT, R24, 8.50705917302346158658e+37, PT ;  /* 0x7e8000001800780b */ /* 0x000fe40003f84000 */
[----:B------:R-:W-:Y:S01]  /*0520*/  FSETP.GT.AND P2, PT, R26, 8.50705917302346158658e+37, PT ;  /* 0x7e8000001a00780b */ /* 0x000fe20003f44000 */
[----:B----4-:R-:W-:Y:S01]  /*0530*/  @!P1 FMUL R18, R18, R18 ;  /* 0x0000001212129220 */ /* 0x010fe20000400000 */
[----:B------:R-:W-:-:S03]  /*0540*/  FADD R23, R19, 1 ;  /* 0x3f80000013177421 */ /* 0x000fc60000000000 */
[----:B------:R-:W-:Y:S02]  /*0550*/  FADD R18, R18, 1 ;  /* 0x3f80000012127421 */ /* 0x000fe40000000000 */
[----:B------:R-:W-:-:S03]  /*0560*/  FSETP.GT.AND P3, PT, R23, 8.50705917302346158658e+37, PT ;  /* 0x7e8000001700780b */ /* 0x000fc60003f64000 */
[----:B------:R-:W-:Y:S01]  /*0570*/  FSETP.GT.AND P1, PT, R18, 8.50705917302346158658e+37, PT ;  /* 0x7e8000001200780b */ /* 0x000fe20003f24000 */
[----:B------:R-:W-:Y:S02]  /*0580*/  @P4 FMUL R24, R24, 0.25 ;  /* 0x3e80000018184820 */ /* 0x000fe40000400000 */
[----:B------:R-:W-:Y:S02]  /*0590*/  @P2 FMUL R26, R26, 0.25 ;  /* 0x3e8000001a1a2820 */ /* 0x000fe40000400000 */
[----:B------:R0:W-:Y:S05]  /*05a0*/  MUFU.RCP R25, R24 ;  /* 0x0000001800197308 */ /* 0x0001ea0000001000 */
[----:B------:R-:W-:-:S03]  /*05b0*/  @P3 FMUL R23, R23, 0.25 ;  /* 0x3e80000017173820 */ /* 0x000fc60000400000 */
[----:B------:R-:W1:Y:S01]  /*05c0*/  MUFU.RCP R26, R26 ;  /* 0x0000001a001a7308 */ /* 0x000e620000001000 */
[----:B0-----:R-:W-:Y:S01]  /*05d0*/  HFMA2.MMA R24, -RZ, RZ, 1.625, 0 ;  /* 0x3e800000ff187435 */ /* 0x001fe200000001ff */
[----:B------:R-:W-:Y:S01]  /*05e0*/  @P1 FMUL R18, R18, 0.25 ;  /* 0x3e80000012121820 */ /* 0x000fe20000400000 */
[----:B---3--:R-:W-:-:S05]  /*05f0*/  FFMA R27, R2, R4, RZ ;  /* 0x00000004021b7223 */ /* 0x008fca00000000ff */
[----:B------:R0:W2:Y:S03]  /*0600*/  MUFU.RCP R22, R18 ;  /* 0x0000001200167308 */ /* 0x0000a60000001000 */
[----:B------:R-:W-:-:S05]  /*0610*/  FSEL R19, R24, 1, P2 ;  /* 0x3f80000018137808 */ /* 0x000fca0001000000 */
[----:B------:R-:W3:Y:S01]  /*0620*/  MUFU.RCP R23, R23 ;  /* 0x0000001700177308 */ /* 0x000ee20000001000 */
[----:B-1----:R-:W-:Y:S02]  /*0630*/  FMUL R2, R26, R19 ;  /* 0x000000131a027220 */ /* 0x002fe40000400000 */
[----:B0-----:R-:W0:Y:S01]  /*0640*/  LDC.64 R18, c[0x0][0x238] ;  /* 0x00008e00ff127b82 */ /* 0x001e220000000a00 */
[C---:B------:R-:W-:Y:S02]  /*0650*/  FSEL R4, R24.reuse, 1, P4 ;  /* 0x3f80000018047808 */ /* 0x040fe40002000000 */
[C---:B------:R-:W-:Y:S02]  /*0660*/  FSEL R29, R24.reuse, 1, P1 ;  /* 0x3f800000181d7808 */ /* 0x040fe40000800000 */
[----:B------:R-:W-:Y:S01]  /*0670*/  FSEL R24, R24, 1, P3 ;  /* 0x3f80000018187808 */ /* 0x000fe20001800000 */
[----:B------:R-:W-:Y:S01]  /*0680*/  FMUL R25, R25, R4 ;  /* 0x0000000419197220 */ /* 0x000fe20000400000 */
[----:B------:R-:W-:Y:S01]  /*0690*/  FFMA R4, R3, R5, RZ ;  /* 0x0000000503047223 */ /* 0x000fe200000000ff */
[----:B--2---:R-:W-:-:S02]  /*06a0*/  FMUL R29, R22, R29 ;  /* 0x0000001d161d7220 */ /* 0x004fc40000400000 */
[----:B---3--:R-:W-:Y:S01]  /*06b0*/  FMUL R24, R23, R24 ;  /* 0x0000001817187220 */ /* 0x008fe20000400000 */
[----:B-----5:R-:W-:Y:S01]  /*06c0*/  FFMA R27, R8, R10, R27 ;  /* 0x0000000a081b7223 */ /* 0x020fe2000000001b */
[----:B------:R-:W-:Y:S01]  /*06d0*/  FFMA R4, R9, R11, R4 ;  /* 0x0000000b09047223 */ /* 0x000fe20000000004 */
[----:B------:R-:W-:Y:S01]  /*06e0*/  FMUL R6, R29, R6 ;  /* 0x000000061d067220 */ /* 0x000fe20000400000 */
[----:B------:R-:W-:Y:S01]  /*06f0*/  FMUL R7, R24, R7 ;  /* 0x0000000718077220 */ /* 0x000fe20000400000 */
[----:B------:R-:W-:Y:S01]  /*0700*/  FMUL R2, R2, R15 ;  /* 0x0000000f02027220 */ /* 0x000fe20000400000 */
[----:B------:R-:W-:Y:S01]  /*0710*/  FMUL R25, R25, R14 ;  /* 0x0000000e19197220 */ /* 0x000fe20000400000 */
[----:B------:R-:W-:Y:S01]  /*0720*/  FFMA R27, R6, R12, R27 ;  /* 0x0000000c061b7223 */ /* 0x000fe2000000001b */
[----:B------:R-:W-:-:S03]  /*0730*/  FFMA R4, R7, R13, R4 ;  /* 0x0000000d07047223 */ /* 0x000fc60000000004 */
[----:B------:R-:W-:Y:S01]  /*0740*/  FFMA R27, R2, R20, R27 ;  /* 0x00000014021b7223 */ /* 0x000fe2000000001b */
[----:B------:R-:W-:Y:S01]  /*0750*/  FFMA R4, R25, R21, R4 ;  /* 0x0000001519047223 */ /* 0x000fe20000000004 */
[----:B0-----:R-:W-:-:S04]  /*0760*/  IMAD.WIDE R18, R0, 0x4, R18 ;  /* 0x0000000400127825 */ /* 0x001fc800078e0212 */
[----:B------:R-:W-:Y:S01]  /*0770*/  FMUL R16, R27, R16 ;  /* 0x000000101b107220 */ /* 0x000fe20000400000 */
[----:B------:R-:W-:Y:S01]  /*0780*/  FMUL R17, R4, R17 ;  /* 0x0000001104117220 */ /* 0x000fe20000400000 */
[----:B------:R-:W-:Y:S06]  /*0790*/  @P0 EXIT ;  /* 0x000000000000094d */ /* 0x000fec0003800000 */
[----:B------:R-:W-:Y:S01]  /*07a0*/  STG.E.64 desc[UR4][R18.64], R16 ;  /* 0x0000001012007986 */ /* 0x000fe2000c101b04 */
[----:B------:R-:W-:Y:S05]  /*07b0*/  EXIT ;  /* 0x000000000000794d */ /* 0x000fea0003800000 */
.L_x_0:
[----:B------:R-:W-:-:S00]  /*07c0*/  BRA `(.L_x_0) ;  /* 0xfffffffc00fc7947 */ /* 0x000fc0000383ffff */
[----:B------:R-:W-:-:S00]  /*07d0*/  NOP ;  /* 0x0000000000007918 */ /* 0x000fc00000000000 */
        /* <DEDUP_REMOVED lines=10> */
.L_x_1:


//--------------------- .nv.constant0.triton_poi_fused_add_mul_silu_4 --------------------------
	.section	.nv.constant0.triton_poi_fused_add_mul_silu_4,"a",@progbits
	.sectionflags	@""
	.align	4
.nv.constant0.triton_poi_fused_add_mul_silu_4:
	.zero		580
